//
// Generated by NVIDIA NVVM Compiler
//
// Compiler Build ID: CL-36424714
// Cuda compilation tools, release 13.0, V13.0.88
// Based on NVVM 20.0.0
//

.version 9.0
.target sm_100
.address_size 64

	// .globl	_Z10prefix_sumPfS_S_ii
// _ZZ10prefix_sumPfS_S_iiE4temp has been demoted

.visible .entry _Z10prefix_sumPfS_S_ii(
	.param .u64 .ptr .align 1 _Z10prefix_sumPfS_S_ii_param_0,
	.param .u64 .ptr .align 1 _Z10prefix_sumPfS_S_ii_param_1,
	.param .u64 .ptr .align 1 _Z10prefix_sumPfS_S_ii_param_2,
	.param .u32 _Z10prefix_sumPfS_S_ii_param_3,
	.param .u32 _Z10prefix_sumPfS_S_ii_param_4
)
{
	.reg .pred 	%p<9>;
	.reg .b32 	%r<71>;
	.reg .b32 	%f<12>;
	.reg .b64 	%rd<13>;
	// demoted variable
	.shared .align 4 .b8 _ZZ10prefix_sumPfS_S_iiE4temp[8192];
	ld.param.u64 	%rd3, [_Z10prefix_sumPfS_S_ii_param_0];
	ld.param.u64 	%rd1, [_Z10prefix_sumPfS_S_ii_param_1];
	ld.param.u64 	%rd2, [_Z10prefix_sumPfS_S_ii_param_2];
	ld.param.u32 	%r19, [_Z10prefix_sumPfS_S_ii_param_3];
	ld.param.u32 	%r20, [_Z10prefix_sumPfS_S_ii_param_4];
	cvta.to.global.u64 	%rd4, %rd3;
	mov.u32 	%r1, %ctaid.x;
	add.s32 	%r21, %r19, -1;
	setp.eq.s32 	%p1, %r1, %r21;
	selp.b32 	%r2, %r20, 2048, %p1;
	mov.u32 	%r3, %tid.x;
	shl.b32 	%r22, %r1, 11;
	shl.b32 	%r23, %r3, 1;
	or.b32  	%r4, %r22, %r23;
	mul.wide.u32 	%rd5, %r4, 4;
	add.s64 	%rd6, %rd4, %rd5;
	ld.global.f32 	%f1, [%rd6];
	shr.u32 	%r24, %r3, 4;
	add.s32 	%r25, %r23, %r24;
	shl.b32 	%r26, %r25, 2;
	mov.u32 	%r27, _ZZ10prefix_sumPfS_S_iiE4temp;
	add.s32 	%r5, %r27, %r26;
	st.shared.f32 	[%r5], %f1;
	ld.global.f32 	%f2, [%rd6+4];
	or.b32  	%r6, %r23, 1;
	shr.u32 	%r28, %r23, 5;
	add.s32 	%r29, %r28, %r23;
	shl.b32 	%r30, %r29, 2;
	add.s32 	%r7, %r27, %r30;
	st.shared.f32 	[%r7+4], %f2;
	shr.s32 	%r8, %r2, 1;
	setp.lt.s32 	%p2, %r8, 1;
	mov.b32 	%r68, 1;
	@%p2 bra 	$L__BB0_5;
	mov.b32 	%r68, 1;
	mov.u32 	%r66, %r8;
$L__BB0_2:
	bar.sync 	0;
	setp.ge.s32 	%p3, %r3, %r66;
	@%p3 bra 	$L__BB0_4;
	mul.lo.s32 	%r32, %r68, %r6;
	add.s32 	%r33, %r32, -1;
	shr.s32 	%r34, %r33, 5;
	add.s32 	%r35, %r34, %r32;
	add.s32 	%r36, %r32, %r68;
	add.s32 	%r37, %r33, %r68;
	shr.s32 	%r38, %r37, 5;
	add.s32 	%r39, %r38, %r36;
	shl.b32 	%r40, %r35, 2;
	add.s32 	%r42, %r27, %r40;
	ld.shared.f32 	%f3, [%r42+-4];
	shl.b32 	%r43, %r39, 2;
	add.s32 	%r44, %r27, %r43;
	ld.shared.f32 	%f4, [%r44+-4];
	add.f32 	%f5, %f3, %f4;
	st.shared.f32 	[%r44+-4], %f5;
$L__BB0_4:
	shl.b32 	%r68, %r68, 1;
	shr.u32 	%r12, %r66, 1;
	setp.gt.u32 	%p4, %r66, 1;
	mov.u32 	%r66, %r12;
	@%p4 bra 	$L__BB0_2;
$L__BB0_5:
	bar.sync 	0;
	setp.ne.s32 	%p5, %r3, 0;
	@%p5 bra 	$L__BB0_7;
	add.s32 	%r45, %r2, -1;
	shr.s32 	%r46, %r45, 5;
	add.s32 	%r47, %r46, %r2;
	shl.b32 	%r48, %r47, 2;
	add.s32 	%r50, %r27, %r48;
	ld.shared.f32 	%f6, [%r50+-4];
	cvta.to.global.u64 	%rd7, %rd2;
	mul.wide.u32 	%rd8, %r1, 4;
	add.s64 	%rd9, %rd7, %rd8;
	st.global.f32 	[%rd9], %f6;
	mov.b32 	%r51, 0;
	st.shared.u32 	[%r50+-4], %r51;
$L__BB0_7:
	setp.lt.s32 	%p6, %r8, 1;
	@%p6 bra 	$L__BB0_12;
	mov.b32 	%r69, 1;
$L__BB0_9:
	shr.s32 	%r68, %r68, 1;
	bar.sync 	0;
	setp.ge.s32 	%p7, %r3, %r69;
	@%p7 bra 	$L__BB0_11;
	mul.lo.s32 	%r53, %r68, %r6;
	add.s32 	%r54, %r53, -1;
	shr.s32 	%r55, %r54, 5;
	add.s32 	%r56, %r55, %r53;
	add.s32 	%r57, %r53, %r68;
	add.s32 	%r58, %r54, %r68;
	shr.s32 	%r59, %r58, 5;
	add.s32 	%r60, %r59, %r57;
	shl.b32 	%r61, %r56, 2;
	add.s32 	%r63, %r27, %r61;
	ld.shared.f32 	%f7, [%r63+-4];
	shl.b32 	%r64, %r60, 2;
	add.s32 	%r65, %r27, %r64;
	ld.shared.f32 	%f8, [%r65+-4];
	add.f32 	%f9, %f7, %f8;
	st.shared.f32 	[%r63+-4], %f8;
	st.shared.f32 	[%r65+-4], %f9;
$L__BB0_11:
	shl.b32 	%r69, %r69, 1;
	setp.le.s32 	%p8, %r69, %r8;
	@%p8 bra 	$L__BB0_9;
$L__BB0_12:
	cvta.to.global.u64 	%rd10, %rd1;
	bar.sync 	0;
	ld.shared.f32 	%f10, [%r5];
	add.s64 	%rd12, %rd10, %rd5;
	st.global.f32 	[%rd12], %f10;
	ld.shared.f32 	%f11, [%r7+4];
	st.global.f32 	[%rd12+4], %f11;
	ret;

}
	// .globl	_Z9block_addPfS_
.visible .entry _Z9block_addPfS_(
	.param .u64 .ptr .align 1 _Z9block_addPfS__param_0,
	.param .u64 .ptr .align 1 _Z9block_addPfS__param_1
)
{
	.reg .b32 	%r<6>;
	.reg .b32 	%f<7>;
	.reg .b64 	%rd<9>;

	ld.param.u64 	%rd1, [_Z9block_addPfS__param_0];
	ld.param.u64 	%rd2, [_Z9block_addPfS__param_1];
	cvta.to.global.u64 	%rd3, %rd2;
	cvta.to.global.u64 	%rd4, %rd1;
	mov.u32 	%r1, %ctaid.x;
	mul.wide.u32 	%rd5, %r1, 4;
	add.s64 	%rd6, %rd4, %rd5;
	ld.global.f32 	%f1, [%rd6];
	mov.u32 	%r2, %tid.x;
	shl.b32 	%r3, %r1, 11;
	shl.b32 	%r4, %r2, 1;
	or.b32  	%r5, %r3, %r4;
	mul.wide.u32 	%rd7, %r5, 4;
	add.s64 	%rd8, %rd3, %rd7;
	ld.global.f32 	%f2, [%rd8];
	add.f32 	%f3, %f1, %f2;
	st.global.f32 	[%rd8], %f3;
	ld.global.f32 	%f4, [%rd6];
	ld.global.f32 	%f5, [%rd8+4];
	add.f32 	%f6, %f4, %f5;
	st.global.f32 	[%rd8+4], %f6;
	ret;

}


// ===== COMPILED SASS (sm_100) =====

	.target	sm_100

	.elftype	@"ET_EXEC"


//--------------------- .note.nv.tkinfo           --------------------------
	.section	.note.nv.tkinfo,"",@"SHT_NOTE"
	.sectionflags	@"SHF_NOTE_NV_TKINFO"
	.tkinfo
        /*0018*/ 	.word	0x00000002
        /*0030*/ 	.string	""
        /*0030*/ 	.string	"ptxas"
        /*0030*/ 	.string	"Cuda compilation tools, release 13.0, V13.0.88"
        /*0030*/ 	.string	"Build cuda_13.0.r13.0/compiler.36424714_0"
        /*0030*/ 	.string	"-arch sm_100 -m 64 "



//--------------------- .note.nv.cuinfo           --------------------------
	.section	.note.nv.cuinfo,"",@"SHT_NOTE"
	.sectionflags	@"SHF_NOTE_NV_CUINFO"
        /*0018*/ 	.short	0x0002
        /*001a*/ 	.short	0x0064
        /*001c*/ 	.short	0x0082
	.zero		2


//--------------------- .nv.info                  --------------------------
	.section	.nv.info,"",@"SHT_CUDA_INFO"
	.align	4


	//----- nvinfo : EIATTR_REGCOUNT
	.align		4
        /*0000*/ 	.byte	0x04, 0x2f
        /*0002*/ 	.short	(.L_1 - .L_0)
	.align		4
.L_0:
        /*0004*/ 	.word	index@(_Z10prefix_sumPfS_S_ii)
        /*0008*/ 	.word	0x00000010


	//----- nvinfo : EIATTR_FRAME_SIZE
	.align		4
.L_1:
        /*000c*/ 	.byte	0x04, 0x11
        /*000e*/ 	.short	(.L_3 - .L_2)
	.align		4
.L_2:
        /*0010*/ 	.word	index@(_Z10prefix_sumPfS_S_ii)
        /*0014*/ 	.word	0x00000000


	//----- nvinfo : EIATTR_REGCOUNT
	.align		4
.L_3:
        /*0018*/ 	.byte	0x04, 0x2f
        /*001a*/ 	.short	(.L_5 - .L_4)
	.align		4
.L_4:
        /*001c*/ 	.word	index@(_Z9block_addPfS_)
        /*0020*/ 	.word	0x0000000c


	//----- nvinfo : EIATTR_FRAME_SIZE
	.align		4
.L_5:
        /*0024*/ 	.byte	0x04, 0x11
        /*0026*/ 	.short	(.L_7 - .L_6)
	.align		4
.L_6:
        /*0028*/ 	.word	index@(_Z9block_addPfS_)
        /*002c*/ 	.word	0x00000000


	//----- nvinfo : EIATTR_MIN_STACK_SIZE
	.align		4
.L_7:
        /*0030*/ 	.byte	0x04, 0x12
        /*0032*/ 	.short	(.L_9 - .L_8)
	.align		4
.L_8:
        /*0034*/ 	.word	index@(_Z9block_addPfS_)
        /*0038*/ 	.word	0x00000000


	//----- nvinfo : EIATTR_MIN_STACK_SIZE
	.align		4
.L_9:
        /*003c*/ 	.byte	0x04, 0x12
        /*003e*/ 	.short	(.L_11 - .L_10)
	.align		4
.L_10:
        /*0040*/ 	.word	index@(_Z10prefix_sumPfS_S_ii)
        /*0044*/ 	.word	0x00000000
.L_11:


//--------------------- .nv.compat                --------------------------
	.section	.nv.compat,"",@"SHT_CUDA_COMPAT_INFO"
	.align	4
        /*0000*/ 	.byte	0x02, 0x09, 0x00, 0x00, 0x02, 0x02, 0x01, 0x00, 0x02, 0x05, 0x05, 0x00, 0x03, 0x07, 0x01, 0x01
        /*0010*/ 	.byte	0x02, 0x03, 0x00, 0x00, 0x02, 0x06, 0x01, 0x00, 0x04, 0x0b, 0x08, 0x00, 0x09, 0x00, 0x00, 0x00
        /*0020*/ 	.byte	0x00, 0x00, 0x00, 0x00


//--------------------- .nv.info._Z9block_addPfS_ --------------------------
	.section	.nv.info._Z9block_addPfS_,"",@"SHT_CUDA_INFO"
	.sectionflags	@""
	.align	4


	//----- nvinfo : EIATTR_CUDA_API_VERSION
	.align		4
        /*0000*/ 	.byte	0x04, 0x37
        /*0002*/ 	.short	(.L_13 - .L_12)
.L_12:
        /*0004*/ 	.word	0x00000082


	//----- nvinfo : EIATTR_KPARAM_INFO
	.align		4
.L_13:
        /*0008*/ 	.byte	0x04, 0x17
        /*000a*/ 	.short	(.L_15 - .L_14)
.L_14:
        /*000c*/ 	.word	0x00000000
        /*0010*/ 	.short	0x0001
        /*0012*/ 	.short	0x0008
        /*0014*/ 	.byte	0x00, 0xf5, 0x21, 0x00


	//----- nvinfo : EIATTR_KPARAM_INFO
	.align		4
.L_15:
        /*0018*/ 	.byte	0x04, 0x17
        /*001a*/ 	.short	(.L_17 - .L_16)
.L_16:
        /*001c*/ 	.word	0x00000000
        /*0020*/ 	.short	0x0000
        /*0022*/ 	.short	0x0000
        /*0024*/ 	.byte	0x00, 0xf5, 0x21, 0x00


	//----- nvinfo : EIATTR_SPARSE_MMA_MASK
	.align		4
.L_17:
        /*0028*/ 	.byte	0x03, 0x50
        /*002a*/ 	.short	0x0000


	//----- nvinfo : EIATTR_MAXREG_COUNT
	.align		4
        /*002c*/ 	.byte	0x03, 0x1b
        /*002e*/ 	.short	0x00ff


	//----- nvinfo : EIATTR_MERCURY_ISA_VERSION
	.align		4
        /*0030*/ 	.byte	0x03, 0x5f
        /*0032*/ 	.short	0x0101


	//----- nvinfo : EIATTR_VRC_CTA_INIT_COUNT
	.align		4
        /*0034*/ 	.byte	0x02, 0x4a
	.zero		1
	.zero		1


	//----- nvinfo : EIATTR_EXIT_INSTR_OFFSETS
	.align		4
        /*0038*/ 	.byte	0x04, 0x1c
        /*003a*/ 	.short	(.L_19 - .L_18)


	//   ....[0]....
.L_18:
        /*003c*/ 	.word	0x00000130


	//----- nvinfo : EIATTR_CBANK_PARAM_SIZE
	.align		4
.L_19:
        /*0040*/ 	.byte	0x03, 0x19
        /*0042*/ 	.short	0x0010


	//----- nvinfo : EIATTR_PARAM_CBANK
	.align		4
        /*0044*/ 	.byte	0x04, 0x0a
        /*0046*/ 	.short	(.L_21 - .L_20)
	.align		4
.L_20:
        /*0048*/ 	.word	index@(.nv.constant0._Z9block_addPfS_)
        /*004c*/ 	.short	0x0380
        /*004e*/ 	.short	0x0010


	//----- nvinfo : EIATTR_SW_WAR
	.align		4
.L_21:
        /*0050*/ 	.byte	0x04, 0x36
        /*0052*/ 	.short	(.L_23 - .L_22)
.L_22:
        /*0054*/ 	.word	0x00000008
.L_23:


//--------------------- .nv.info._Z10prefix_sumPfS_S_ii --------------------------
	.section	.nv.info._Z10prefix_sumPfS_S_ii,"",@"SHT_CUDA_INFO"
	.sectionflags	@""
	.align	4


	//----- nvinfo : EIATTR_CUDA_API_VERSION
	.align		4
        /*0000*/ 	.byte	0x04, 0x37
        /*0002*/ 	.short	(.L_25 - .L_24)
.L_24:
        /*0004*/ 	.word	0x00000082


	//----- nvinfo : EIATTR_KPARAM_INFO
	.align		4
.L_25:
        /*0008*/ 	.byte	0x04, 0x17
        /*000a*/ 	.short	(.L_27 - .L_26)
.L_26:
        /*000c*/ 	.word	0x00000000
        /*0010*/ 	.short	0x0004
        /*0012*/ 	.short	0x001c
        /*0014*/ 	.byte	0x00, 0xf0, 0x11, 0x00


	//----- nvinfo : EIATTR_KPARAM_INFO
	.align		4
.L_27:
        /*0018*/ 	.byte	0x04, 0x17
        /*001a*/ 	.short	(.L_29 - .L_28)
.L_28:
        /*001c*/ 	.word	0x00000000
        /*0020*/ 	.short	0x0003
        /*0022*/ 	.short	0x0018
        /*0024*/ 	.byte	0x00, 0xf0, 0x11, 0x00


	//----- nvinfo : EIATTR_KPARAM_INFO
	.align		4
.L_29:
        /*0028*/ 	.byte	0x04, 0x17
        /*002a*/ 	.short	(.L_31 - .L_30)
.L_30:
        /*002c*/ 	.word	0x00000000
        /*0030*/ 	.short	0x0002
        /*0032*/ 	.short	0x0010
        /*0034*/ 	.byte	0x00, 0xf5, 0x21, 0x00


	//----- nvinfo : EIATTR_KPARAM_INFO
	.align		4
.L_31:
        /*0038*/ 	.byte	0x04, 0x17
        /*003a*/ 	.short	(.L_33 - .L_32)
.L_32:
        /*003c*/ 	.word	0x00000000
        /*0040*/ 	.short	0x0001
        /*0042*/ 	.short	0x0008
        /*0044*/ 	.byte	0x00, 0xf5, 0x21, 0x00


	//----- nvinfo : EIATTR_KPARAM_INFO
	.align		4
.L_33:
        /*0048*/ 	.byte	0x04, 0x17
        /*004a*/ 	.short	(.L_35 - .L_34)
.L_34:
        /*004c*/ 	.word	0x00000000
        /*0050*/ 	.short	0x0000
        /*0052*/ 	.short	0x0000
        /*0054*/ 	.byte	0x00, 0xf5, 0x21, 0x00


	//----- nvinfo : EIATTR_SPARSE_MMA_MASK
	.align		4
.L_35:
        /*0058*/ 	.byte	0x03, 0x50
        /*005a*/ 	.short	0x0000


	//----- nvinfo : EIATTR_MAXREG_COUNT
	.align		4
        /*005c*/ 	.byte	0x03, 0x1b
        /*005e*/ 	.short	0x00ff


	//----- nvinfo : EIATTR_NUM_BARRIERS
	.align		4
        /*0060*/ 	.byte	0x02, 0x4c
        /*0062*/ 	.byte	0x01
	.zero		1


	//----- nvinfo : EIATTR_MERCURY_ISA_VERSION
	.align		4
        /*0064*/ 	.byte	0x03, 0x5f
        /*0066*/ 	.short	0x0101


	//----- nvinfo : EIATTR_VRC_CTA_INIT_COUNT
	.align		4
        /*0068*/ 	.byte	0x02, 0x4a
	.zero		1
	.zero		1


	//----- nvinfo : EIATTR_EXIT_INSTR_OFFSETS
	.align		4
        /*006c*/ 	.byte	0x04, 0x1c
        /*006e*/ 	.short	(.L_37 - .L_36)


	//   ....[0]....
.L_36:
        /*0070*/ 	.word	0x000005e0


	//----- nvinfo : EIATTR_CRS_STACK_SIZE
	.align		4
.L_37:
        /*0074*/ 	.byte	0x04, 0x1e
        /*0076*/ 	.short	(.L_39 - .L_38)
.L_38:
        /*0078*/ 	.word	0x00000000


	//----- nvinfo : EIATTR_CBANK_PARAM_SIZE
	.align		4
.L_39:
        /*007c*/ 	.byte	0x03, 0x19
        /*007e*/ 	.short	0x0020


	//----- nvinfo : EIATTR_PARAM_CBANK
	.align		4
        /*0080*/ 	.byte	0x04, 0x0a
        /*0082*/ 	.short	(.L_41 - .L_40)
	.align		4
.L_40:
        /*0084*/ 	.word	index@(.nv.constant0._Z10prefix_sumPfS_S_ii)
        /*0088*/ 	.short	0x0380
        /*008a*/ 	.short	0x0020


	//----- nvinfo : EIATTR_SW_WAR
	.align		4
.L_41:
        /*008c*/ 	.byte	0x04, 0x36
        /*008e*/ 	.short	(.L_43 - .L_42)
.L_42:
        /*0090*/ 	.word	0x00000008
.L_43:


//--------------------- .nv.callgraph             --------------------------
	.section	.nv.callgraph,"",@"SHT_CUDA_CALLGRAPH"
	.align	4
	.sectionentsize	8
	.align		4
        /*0000*/ 	.word	0x00000000
	.align		4
        /*0004*/ 	.word	0xffffffff
	.align		4
        /*0008*/ 	.word	0x00000000
	.align		4
        /*000c*/ 	.word	0xfffffffe
	.align		4
        /*0010*/ 	.word	0x00000000
	.align		4
        /*0014*/ 	.word	0xfffffffd
	.align		4
        /*0018*/ 	.word	0x00000000
	.align		4
        /*001c*/ 	.word	0xfffffffc


//--------------------- .text._Z9block_addPfS_    --------------------------
	.section	.text._Z9block_addPfS_,"ax",@progbits
	.align	128
        .global         _Z9block_addPfS_
        .type           _Z9block_addPfS_,@function
        .size           _Z9block_addPfS_,(.L_x_10 - _Z9block_addPfS_)
        .other          _Z9block_addPfS_,@"STO_CUDA_ENTRY STV_DEFAULT"
_Z9block_addPfS_:
.text._Z9block_addPfS_:
[----:B------:R-:W-:Y:S01]  /*0000*/  LDC R1, c[0x0][0x37c] ;  /* 0x0000df00ff017b82 */ /* 0x000fe20000000800 */
[----:B------:R-:W0:Y:S07]  /*0010*/  S2R R7, SR_TID.X ;  /* 0x0000000000077919 */ /* 0x000e2e0000002100 */
[----:B------:R-:W1:Y:S01]  /*0020*/  LDC.64 R2, c[0x0][0x380] ;  /* 0x0000e000ff027b82 */ /* 0x000e620000000a00 */
[----:B------:R-:W2:Y:S01]  /*0030*/  LDCU.64 UR4, c[0x0][0x358] ;  /* 0x00006b00ff0477ac */ /* 0x000ea20008000a00 */
[----:B------:R-:W3:Y:S06]  /*0040*/  S2R R9, SR_CTAID.X ;  /* 0x0000000000097919 */ /* 0x000eec0000002500 */
[----:B------:R-:W4:Y:S01]  /*0050*/  LDC.64 R4, c[0x0][0x388] ;  /* 0x0000e200ff047b82 */ /* 0x000f220000000a00 */
[----:B0-----:R-:W-:-:S02]  /*0060*/  SHF.L.U32 R7, R7, 0x1, RZ ;  /* 0x0000000107077819 */ /* 0x001fc400000006ff */
[C---:B---3--:R-:W-:Y:S01]  /*0070*/  SHF.L.U32 R0, R9.reuse, 0xb, RZ ;  /* 0x0000000b09007819 */ /* 0x048fe200000006ff */
[----:B-1----:R-:W-:-:S03]  /*0080*/  IMAD.WIDE.U32 R2, R9, 0x4, R2 ;  /* 0x0000000409027825 */ /* 0x002fc600078e0002 */
[----:B------:R-:W-:Y:S02]  /*0090*/  LOP3.LUT R7, R0, R7, RZ, 0xfc, !PT ;  /* 0x0000000700077212 */ /* 0x000fe400078efcff */
[----:B--2---:R-:W2:Y:S03]  /*00a0*/  LDG.E R0, desc[UR4][R2.64] ;  /* 0x0000000402007981 */ /* 0x004ea6000c1e1900 */
[----:B----4-:R-:W-:-:S05]  /*00b0*/  IMAD.WIDE.U32 R4, R7, 0x4, R4 ;  /* 0x0000000407047825 */ /* 0x010fca00078e0004 */
[----:B------:R-:W2:Y:S04]  /*00c0*/  LDG.E R7, desc[UR4][R4.64] ;  /* 0x0000000404077981 */ /* 0x000ea8000c1e1900 */
[----:B------:R-:W3:Y:S01]  /*00d0*/  LDG.E R9, desc[UR4][R4.64+0x4] ;  /* 0x0000040404097981 */ /* 0x000ee2000c1e1900 */
[----:B--2---:R-:W-:-:S05]  /*00e0*/  FADD R7, R0, R7 ;  /* 0x0000000700077221 */ /* 0x004fca0000000000 */
[----:B------:R-:W-:Y:S04]  /*00f0*/  STG.E desc[UR4][R4.64], R7 ;  /* 0x0000000704007986 */ /* 0x000fe8000c101904 */
[----:B------:R-:W3:Y:S02]  /*0100*/  LDG.E R0, desc[UR4][R2.64] ;  /* 0x0000000402007981 */ /* 0x000ee4000c1e1900 */
[----:B---3--:R-:W-:-:S05]  /*0110*/  FADD R9, R0, R9 ;  /* 0x0000000900097221 */ /* 0x008fca0000000000 */
[----:B------:R-:W-:Y:S01]  /*0120*/  STG.E desc[UR4][R4.64+0x4], R9 ;  /* 0x0000040904007986 */ /* 0x000fe2000c101904 */
[----:B------:R-:W-:Y:S05]  /*0130*/  EXIT ;  /* 0x000000000000794d */ /* 0x000fea0003800000 */
.L_x_0:
[----:B------:R-:W-:-:S00]  /*0140*/  BRA `(.L_x_0) ;  /* 0xfffffffc00fc7947 */ /* 0x000fc0000383ffff */
[----:B------:R-:W-:-:S00]  /*0150*/  NOP ;  /* 0x0000000000007918 */ /* 0x000fc00000000000 */
        /* <DEDUP_REMOVED lines=10> */
.L_x_10:


//--------------------- .text._Z10prefix_sumPfS_S_ii --------------------------
	.section	.text._Z10prefix_sumPfS_S_ii,"ax",@progbits
	.align	128
        .global         _Z10prefix_sumPfS_S_ii
        .type           _Z10prefix_sumPfS_S_ii,@function
        .size           _Z10prefix_sumPfS_S_ii,(.L_x_11 - _Z10prefix_sumPfS_S_ii)
        .other          _Z10prefix_sumPfS_S_ii,@"STO_CUDA_ENTRY STV_DEFAULT"
_Z10prefix_sumPfS_S_ii:
.text._Z10prefix_sumPfS_S_ii:
[----:B------:R-:W-:Y:S01]  /*0000*/  LDC R1, c[0x0][0x37c] ;  /* 0x0000df00ff017b82 */ /* 0x000fe20000000800 */
[----:B------:R-:W0:Y:S07]  /*0010*/  S2R R3, SR_CTAID.X ;  /* 0x0000000000037919 */ /* 0x000e2e0000002500 */
[----:B------:R-:W1:Y:S01]  /*0020*/  LDC.64 R6, c[0x0][0x380] ;  /* 0x0000e000ff067b82 */ /* 0x000e620000000a00 */
[----:B------:R-:W2:Y:S01]  /*0030*/  LDCU.64 UR8, c[0x0][0x358] ;  /* 0x00006b00ff0877ac */ /* 0x000ea20008000a00 */
[----:B------:R-:W3:Y:S06]  /*0040*/  S2R R2, SR_TID.X ;  /* 0x0000000000027919 */ /* 0x000eec0000002100 */
[----:B------:R-:W4:Y:S08]  /*0050*/  S2UR UR5, SR_CgaCtaId ;  /* 0x00000000000579c3 */ /* 0x000f300000008800 */
[----:B------:R-:W5:Y:S01]  /*0060*/  LDC.64 R12, c[0x0][0x398] ;  /* 0x0000e600ff0c7b82 */ /* 0x000f620000000a00 */
[----:B0-----:R-:W-:-:S02]  /*0070*/  IMAD.SHL.U32 R0, R3, 0x800, RZ ;  /* 0x0000080003007824 */ /* 0x001fc400078e00ff */
[----:B---3--:R-:W-:-:S05]  /*0080*/  IMAD.SHL.U32 R9, R2, 0x2, RZ ;  /* 0x0000000202097824 */ /* 0x008fca00078e00ff */
[----:B------:R-:W-:-:S05]  /*0090*/  LOP3.LUT R0, R0, R9, RZ, 0xfc, !PT ;  /* 0x0000000900007212 */ /* 0x000fca00078efcff */
[----:B-1----:R-:W-:-:S05]  /*00a0*/  IMAD.WIDE.U32 R6, R0, 0x4, R6 ;  /* 0x0000000400067825 */ /* 0x002fca00078e0006 */
[----:B--2---:R-:W2:Y:S04]  /*00b0*/  LDG.E R11, desc[UR8][R6.64] ;  /* 0x00000008060b7981 */ /* 0x004ea8000c1e1900 */
[----:B------:R0:W3:Y:S01]  /*00c0*/  LDG.E R10, desc[UR8][R6.64+0x4] ;  /* 0x00000408060a7981 */ /* 0x0000e2000c1e1900 */
[----:B------:R-:W-:Y:S01]  /*00d0*/  UMOV UR4, 0x400 ;  /* 0x0000040000047882 */ /* 0x000fe20000000000 */
[----:B-----5:R-:W-:Y:S01]  /*00e0*/  VIADD R8, R12, 0xffffffff ;  /* 0xffffffff0c087836 */ /* 0x020fe20000000000 */
[----:B----4-:R-:W-:Y:S01]  /*00f0*/  ULEA UR4, UR5, UR4, 0x18 ;  /* 0x0000000405047291 */ /* 0x010fe2000f8ec0ff */
[-C--:B------:R-:W-:Y:S02]  /*0100*/  LEA.HI R4, R2, R9.reuse, RZ, 0x1c ;  /* 0x0000000902047211 */ /* 0x080fe400078fe0ff */
[----:B------:R-:W-:Y:S01]  /*0110*/  LEA.HI R5, R9, R9, RZ, 0x1b ;  /* 0x0000000909057211 */ /* 0x000fe200078fd8ff */
[----:B------:R-:W-:Y:S01]  /*0120*/  UMOV UR5, 0x1 ;  /* 0x0000000100057882 */ /* 0x000fe20000000000 */
[----:B------:R-:W-:-:S02]  /*0130*/  ISETP.NE.AND P0, PT, R3, R8, PT ;  /* 0x000000080300720c */ /* 0x000fc40003f05270 */
[----:B------:R-:W-:Y:S01]  /*0140*/  LEA R4, R4, UR4, 0x2 ;  /* 0x0000000404047c11 */ /* 0x000fe2000f8e10ff */
[----:B0-----:R-:W-:Y:S01]  /*0150*/  VIADD R7, R9, 0x1 ;  /* 0x0000000109077836 */ /* 0x001fe20000000000 */
[----:B------:R-:W-:Y:S02]  /*0160*/  LEA R5, R5, UR4, 0x2 ;  /* 0x0000000405057c11 */ /* 0x000fe4000f8e10ff */
[----:B------:R-:W-:-:S04]  /*0170*/  SEL R8, R13, 0x800, !P0 ;  /* 0x000008000d087807 */ /* 0x000fc80004000000 */
[----:B------:R-:W-:-:S04]  /*0180*/  SHF.R.S32.HI R6, RZ, 0x1, R8 ;  /* 0x00000001ff067819 */ /* 0x000fc80000011408 */
[----:B------:R-:W-:Y:S01]  /*0190*/  ISETP.GE.AND P0, PT, R6, 0x1, PT ;  /* 0x000000010600780c */ /* 0x000fe20003f06270 */
[----:B--2---:R0:W-:Y:S04]  /*01a0*/  STS [R4], R11 ;  /* 0x0000000b04007388 */ /* 0x0041e80000000800 */
[----:B---3--:R0:W-:Y:S08]  /*01b0*/  STS [R5+0x4], R10 ;  /* 0x0000040a05007388 */ /* 0x0081f00000000800 */
[----:B------:R-:W-:Y:S05]  /*01c0*/  @!P0 BRA `(.L_x_1) ;  /* 0x00000000005c8947 */ /* 0x000fea0003800000 */
[----:B------:R-:W-:Y:S01]  /*01d0*/  IMAD.MOV.U32 R9, RZ, RZ, R6 ;  /* 0x000000ffff097224 */ /* 0x000fe200078e0006 */
[----:B------:R-:W-:-:S06]  /*01e0*/  UMOV UR5, 0x1 ;  /* 0x0000000100057882 */ /* 0x000fcc0000000000 */
.L_x_4:
[----:B------:R-:W-:Y:S01]  /*01f0*/  BAR.SYNC.DEFER_BLOCKING 0x0 ;  /* 0x0000000000007b1d */ /* 0x000fe20000010000 */
[----:B------:R-:W-:Y:S02]  /*0200*/  ISETP.GE.AND P0, PT, R2, R9, PT ;  /* 0x000000090200720c */ /* 0x000fe40003f06270 */
[----:B------:R-:W-:-:S03]  /*0210*/  ISETP.GT.U32.AND P1, PT, R9, 0x1, PT ;  /* 0x000000010900780c */ /* 0x000fc60003f24070 */
[----:B------:R-:W-:Y:S08]  /*0220*/  BSSY.RECONVERGENT B0, `(.L_x_2) ;  /* 0x000000e000007945 */ /* 0x000ff00003800200 */
[----:B-1----:R-:W-:Y:S05]  /*0230*/  @P0 BRA `(.L_x_3) ;  /* 0x0000000000300947 */ /* 0x002fea0003800000 */
[----:B0-----:R-:W-:-:S04]  /*0240*/  IMAD R10, R7, UR5, RZ ;  /* 0x00000005070a7c24 */ /* 0x001fc8000f8e02ff */
[C---:B------:R-:W-:Y:S02]  /*0250*/  VIADD R11, R10.reuse, 0xffffffff ;  /* 0xffffffff0a0b7836 */ /* 0x040fe40000000000 */
[----:B------:R-:W-:Y:S02]  /*0260*/  VIADD R12, R10, UR5 ;  /* 0x000000050a0c7c36 */ /* 0x000fe40008000000 */
[C---:B------:R-:W-:Y:S01]  /*0270*/  VIADD R13, R11.reuse, UR5 ;  /* 0x000000050b0d7c36 */ /* 0x040fe20008000000 */
[----:B------:R-:W-:-:S04]  /*0280*/  LEA.HI.SX32 R10, R11, R10, 0x1b ;  /* 0x0000000a0b0a7211 */ /* 0x000fc800078fdaff */
[----:B------:R-:W-:Y:S02]  /*0290*/  LEA.HI.SX32 R12, R13, R12, 0x1b ;  /* 0x0000000c0d0c7211 */ /* 0x000fe400078fdaff */
[----:B------:R-:W-:Y:S02]  /*02a0*/  LEA R10, R10, UR4, 0x2 ;  /* 0x000000040a0a7c11 */ /* 0x000fe4000f8e10ff */
[----:B------:R-:W-:-:S04]  /*02b0*/  LEA R12, R12, UR4, 0x2 ;  /* 0x000000040c0c7c11 */ /* 0x000fc8000f8e10ff */
[----:B------:R-:W-:Y:S04]  /*02c0*/  LDS R10, [R10+-0x4] ;  /* 0xfffffc000a0a7984 */ /* 0x000fe80000000800 */
[----:B------:R-:W0:Y:S02]  /*02d0*/  LDS R11, [R12+-0x4] ;  /* 0xfffffc000c0b7984 */ /* 0x000e240000000800 */
[----:B0-----:R-:W-:-:S05]  /*02e0*/  FADD R11, R10, R11 ;  /* 0x0000000b0a0b7221 */ /* 0x001fca0000000000 */
[----:B------:R1:W-:Y:S02]  /*02f0*/  STS [R12+-0x4], R11 ;  /* 0xfffffc0b0c007388 */ /* 0x0003e40000000800 */
.L_x_3:
[----:B------:R-:W-:Y:S05]  /*0300*/  BSYNC.RECONVERGENT B0 ;  /* 0x0000000000007941 */ /* 0x000fea0003800200 */
.L_x_2:
[----:B------:R-:W-:Y:S01]  /*0310*/  USHF.L.U32 UR5, UR5, 0x1, URZ ;  /* 0x0000000105057899 */ /* 0x000fe200080006ff */
[----:B------:R-:W-:Y:S01]  /*0320*/  SHF.R.U32.HI R9, RZ, 0x1, R9 ;  /* 0x00000001ff097819 */ /* 0x000fe20000011609 */
[----:B------:R-:W-:Y:S10]  /*0330*/  @P1 BRA `(.L_x_4) ;  /* 0xfffffffc00ac1947 */ /* 0x000ff4000383ffff */
.L_x_1:
[----:B------:R-:W-:Y:S01]  /*0340*/  BAR.SYNC.DEFER_BLOCKING 0x0 ;  /* 0x0000000000007b1d */ /* 0x000fe20000010000 */
[----:B------:R-:W-:-:S13]  /*0350*/  ISETP.NE.AND P0, PT, R2, RZ, PT ;  /* 0x000000ff0200720c */ /* 0x000fda0003f05270 */
[----:B------:R-:W-:-:S05]  /*0360*/  @!P0 VIADD R9, R8, 0xffffffff ;  /* 0xffffffff08098836 */ /* 0x000fca0000000000 */
[----:B------:R-:W-:-:S04]  /*0370*/  @!P0 LEA.HI.SX32 R9, R9, R8, 0x1b ;  /* 0x0000000809098211 */ /* 0x000fc800078fdaff */
[----:B0-----:R-:W-:Y:S02]  /*0380*/  @!P0 LEA R10, R9, UR4, 0x2 ;  /* 0x00000004090a8c11 */ /* 0x001fe4000f8e10ff */
[----:B------:R-:W0:Y:S03]  /*0390*/  @!P0 LDC.64 R8, c[0x0][0x390] ;  /* 0x0000e400ff088b82 */ /* 0x000e260000000a00 */
[----:B-1----:R-:W1:Y:S04]  /*03a0*/  @!P0 LDS R11, [R10+-0x4] ;  /* 0xfffffc000a0b8984 */ /* 0x002e680000000800 */
[----:B------:R2:W-:Y:S01]  /*03b0*/  @!P0 STS [R10+-0x4], RZ ;  /* 0xfffffcff0a008388 */ /* 0x0005e20000000800 */
[----:B0-----:R-:W-:-:S05]  /*03c0*/  @!P0 IMAD.WIDE.U32 R8, R3, 0x4, R8 ;  /* 0x0000000403088825 */ /* 0x001fca00078e0008 */
[----:B-1----:R2:W-:Y:S01]  /*03d0*/  @!P0 STG.E desc[UR8][R8.64], R11 ;  /* 0x0000000b08008986 */ /* 0x0025e2000c101908 */
[----:B------:R-:W-:-:S13]  /*03e0*/  ISETP.GE.AND P0, PT, R6, 0x1, PT ;  /* 0x000000010600780c */ /* 0x000fda0003f06270 */
[----:B--2---:R-:W-:Y:S05]  /*03f0*/  @!P0 BRA `(.L_x_5) ;  /* 0x00000000005c8947 */ /* 0x004fea0003800000 */
[----:B------:R-:W-:-:S05]  /*0400*/  UMOV UR6, 0x1 ;  /* 0x0000000100067882 */ /* 0x000fca0000000000 */
.L_x_8:
[----:B------:R-:W-:Y:S01]  /*0410*/  BAR.SYNC.DEFER_BLOCKING 0x0 ;  /* 0x0000000000007b1d */ /* 0x000fe20000010000 */
[----:B------:R-:W-:Y:S01]  /*0420*/  ISETP.GE.AND P0, PT, R2, UR6, PT ;  /* 0x0000000602007c0c */ /* 0x000fe2000bf06270 */
[----:B------:R-:W-:Y:S02]  /*0430*/  USHF.L.U32 UR6, UR6, 0x1, URZ ;  /* 0x0000000106067899 */ /* 0x000fe400080006ff */
[----:B------:R-:W-:Y:S02]  /*0440*/  USHF.R.S32.HI UR5, URZ, 0x1, UR5 ;  /* 0x00000001ff057899 */ /* 0x000fe40008011405 */
[----:B------:R-:W-:Y:S02]  /*0450*/  BSSY.RECONVERGENT B0, `(.L_x_6) ;  /* 0x0000010000007945 */ /* 0x000fe40003800200 */
[----:B------:R-:W-:-:S06]  /*0460*/  ISETP.LT.AND P1, PT, R6, UR6, PT ;  /* 0x0000000606007c0c */ /* 0x000fcc000bf21270 */
[----:B0-----:R-:W-:Y:S07]  /*0470*/  @P0 BRA `(.L_x_7) ;  /* 0x0000000000340947 */ /* 0x001fee0003800000 */
[----:B------:R-:W-:-:S04]  /*0480*/  IMAD R3, R7, UR5, RZ ;  /* 0x0000000507037c24 */ /* 0x000fc8000f8e02ff */
[C---:B------:R-:W-:Y:S02]  /*0490*/  VIADD R8, R3.reuse, 0xffffffff ;  /* 0xffffffff03087836 */ /* 0x040fe40000000000 */
[----:B------:R-:W-:Y:S02]  /*04a0*/  VIADD R9, R3, UR5 ;  /* 0x0000000503097c36 */ /* 0x000fe40008000000 */
[C---:B------:R-:W-:Y:S01]  /*04b0*/  VIADD R10, R8.reuse, UR5 ;  /* 0x00000005080a7c36 */ /* 0x040fe20008000000 */
[----:B------:R-:W-:-:S04]  /*04c0*/  LEA.HI.SX32 R3, R8, R3, 0x1b ;  /* 0x0000000308037211 */ /* 0x000fc800078fdaff */
[----:B------:R-:W-:Y:S02]  /*04d0*/  LEA.HI.SX32 R9, R10, R9, 0x1b ;  /* 0x000000090a097211 */ /* 0x000fe400078fdaff */
[----:B------:R-:W-:Y:S02]  /*04e0*/  LEA R3, R3, UR4, 0x2 ;  /* 0x0000000403037c11 */ /* 0x000fe4000f8e10ff */
[----:B------:R-:W-:-:S03]  /*04f0*/  LEA R9, R9, UR4, 0x2 ;  /* 0x0000000409097c11 */ /* 0x000fc6000f8e10ff */
[----:B------:R-:W-:Y:S04]  /*0500*/  LDS R8, [R3+-0x4] ;  /* 0xfffffc0003087984 */ /* 0x000fe80000000800 */
[----:B------:R-:W0:Y:S02]  /*0510*/  LDS R10, [R9+-0x4] ;  /* 0xfffffc00090a7984 */ /* 0x000e240000000800 */
[----:B0-----:R-:W-:Y:S02]  /*0520*/  FADD R8, R8, R10 ;  /* 0x0000000a08087221 */ /* 0x001fe40000000000 */
[----:B------:R0:W-:Y:S04]  /*0530*/  STS [R3+-0x4], R10 ;  /* 0xfffffc0a03007388 */ /* 0x0001e80000000800 */
[----:B------:R0:W-:Y:S02]  /*0540*/  STS [R9+-0x4], R8 ;  /* 0xfffffc0809007388 */ /* 0x0001e40000000800 */
.L_x_7:
[----:B------:R-:W-:Y:S05]  /*0550*/  BSYNC.RECONVERGENT B0 ;  /* 0x0000000000007941 */ /* 0x000fea0003800200 */
.L_x_6:
[----:B------:R-:W-:Y:S05]  /*0560*/  @!P1 BRA `(.L_x_8) ;  /* 0xfffffffc00a89947 */ /* 0x000fea000383ffff */
.L_x_5:
[----:B------:R-:W-:Y:S08]  /*0570*/  BAR.SYNC.DEFER_BLOCKING 0x0 ;  /* 0x0000000000007b1d */ /* 0x000ff00000010000 */
[----:B0-----:R-:W0:Y:S01]  /*0580*/  LDC.64 R2, c[0x0][0x388] ;  /* 0x0000e200ff027b82 */ /* 0x001e220000000a00 */
[----:B------:R-:W1:Y:S04]  /*0590*/  LDS R7, [R4] ;  /* 0x0000000004077984 */ /* 0x000e680000000800 */
[----:B------:R-:W2:Y:S01]  /*05a0*/  LDS R5, [R5+0x4] ;  /* 0x0000040005057984 */ /* 0x000ea20000000800 */
[----:B0-----:R-:W-:-:S05]  /*05b0*/  IMAD.WIDE.U32 R2, R0, 0x4, R2 ;  /* 0x0000000400027825 */ /* 0x001fca00078e0002 */
[----:B-1----:R-:W-:Y:S04]  /*05c0*/  STG.E desc[UR8][R2.64], R7 ;  /* 0x0000000702007986 */ /* 0x002fe8000c101908 */
[----:B--2---:R-:W-:Y:S01]  /*05d0*/  STG.E desc[UR8][R2.64+0x4], R5 ;  /* 0x0000040502007986 */ /* 0x004fe2000c101908 */
[----:B------:R-:W-:Y:S05]  /*05e0*/  EXIT ;  /* 0x000000000000794d */ /* 0x000fea0003800000 */
.L_x_9:
        /* <DEDUP_REMOVED lines=9> */
.L_x_11:


//--------------------- .nv.shared.reserved.0     --------------------------
	.section	.nv.shared.reserved.0,"aw",@nobits
	.weak		__nv_reservedSMEM_offset_0_alias
	.size		__nv_reservedSMEM_offset_0_alias, 0, 64
	.other		__nv_reservedSMEM_offset_0_alias,@"STO_CUDA_RESERVED_SHARED STV_DEFAULT"
__nv_reservedSMEM_offset_0_alias:
	.zero		0
	.zero		64


//--------------------- .nv.shared._Z10prefix_sumPfS_S_ii --------------------------
	.section	.nv.shared._Z10prefix_sumPfS_S_ii,"aw",@nobits
	.sectionflags	@""
	.align	4
.nv.shared._Z10prefix_sumPfS_S_ii:
	.zero		9216


//--------------------- .nv.constant0._Z9block_addPfS_ --------------------------
	.section	.nv.constant0._Z9block_addPfS_,"a",@progbits
	.sectionflags	@""
	.align	4
.nv.constant0._Z9block_addPfS_:
	.zero		912


//--------------------- .nv.constant0._Z10prefix_sumPfS_S_ii --------------------------
	.section	.nv.constant0._Z10prefix_sumPfS_S_ii,"a",@progbits
	.sectionflags	@""
	.align	4
.nv.constant0._Z10prefix_sumPfS_S_ii:
	.zero		928


//--------------------- SYMBOLS --------------------------

	.type		.nv.reservedSmem.offset0,@object
	.size		.nv.reservedSmem.offset0,0x4
	.type		.nv.reservedSmem.cap,@object
	.size		.nv.reservedSmem.cap,0x4
